//
// Generated by NVIDIA NVVM Compiler
//
// Compiler Build ID: CL-36424714
// Cuda compilation tools, release 13.0, V13.0.88
// Based on NVVM 20.0.0
//

.version 9.0
.target sm_100
.address_size 64

	// .globl	_Z11mathKernel1Pf

.visible .entry _Z11mathKernel1Pf(
	.param .u64 .ptr .align 1 _Z11mathKernel1Pf_param_0
)
{
	.reg .pred 	%p<2>;
	.reg .b32 	%r<6>;
	.reg .b32 	%f<2>;
	.reg .b64 	%rd<5>;

	ld.param.u64 	%rd1, [_Z11mathKernel1Pf_param_0];
	cvta.to.global.u64 	%rd2, %rd1;
	mov.u32 	%r1, %ctaid.x;
	mov.u32 	%r2, %ntid.x;
	mov.u32 	%r3, %tid.x;
	mad.lo.s32 	%r4, %r1, %r2, %r3;
	and.b32  	%r5, %r4, 1;
	setp.eq.b32 	%p1, %r5, 1;
	selp.f32 	%f1, 0f43480000, 0f42C80000, %p1;
	mul.wide.s32 	%rd3, %r4, 4;
	add.s64 	%rd4, %rd2, %rd3;
	st.global.f32 	[%rd4], %f1;
	ret;

}
	// .globl	_Z11mathKernel2Pf
.visible .entry _Z11mathKernel2Pf(
	.param .u64 .ptr .align 1 _Z11mathKernel2Pf_param_0
)
{
	.reg .pred 	%p<2>;
	.reg .b32 	%r<10>;
	.reg .b32 	%f<2>;
	.reg .b64 	%rd<5>;

	ld.param.u64 	%rd1, [_Z11mathKernel2Pf_param_0];
	cvta.to.global.u64 	%rd2, %rd1;
	mov.u32 	%r1, %ctaid.x;
	mov.u32 	%r2, %ntid.x;
	mov.u32 	%r3, %tid.x;
	mad.lo.s32 	%r4, %r1, %r2, %r3;
	shr.s32 	%r5, %r4, 31;
	shr.u32 	%r6, %r5, 27;
	add.s32 	%r7, %r4, %r6;
	shr.u32 	%r8, %r7, 5;
	and.b32  	%r9, %r8, 1;
	setp.eq.b32 	%p1, %r9, 1;
	selp.f32 	%f1, 0f43480000, 0f42C80000, %p1;
	mul.wide.s32 	%rd3, %r4, 4;
	add.s64 	%rd4, %rd2, %rd3;
	st.global.f32 	[%rd4], %f1;
	ret;

}
	// .globl	_Z11mathKernel3Pf
.visible .entry _Z11mathKernel3Pf(
	.param .u64 .ptr .align 1 _Z11mathKernel3Pf_param_0
)
{
	.reg .b32 	%r<6>;
	.reg .b64 	%rd<5>;

	ld.param.u64 	%rd1, [_Z11mathKernel3Pf_param_0];
	cvta.to.global.u64 	%rd2, %rd1;
	mov.u32 	%r1, %ctaid.x;
	mov.u32 	%r2, %ntid.x;
	mov.u32 	%r3, %tid.x;
	mad.lo.s32 	%r4, %r1, %r2, %r3;
	mul.wide.s32 	%rd3, %r4, 4;
	add.s64 	%rd4, %rd2, %rd3;
	mov.b32 	%r5, 1128792064;
	st.global.u32 	[%rd4], %r5;
	ret;

}
	// .globl	_Z9warmingupPf
.visible .entry _Z9warmingupPf(
	.param .u64 .ptr .align 1 _Z9warmingupPf_param_0
)
{
	.reg .pred 	%p<2>;
	.reg .b32 	%r<10>;
	.reg .b32 	%f<2>;
	.reg .b64 	%rd<5>;

	ld.param.u64 	%rd1, [_Z9warmingupPf_param_0];
	cvta.to.global.u64 	%rd2, %rd1;
	mov.u32 	%r1, %ctaid.x;
	mov.u32 	%r2, %ntid.x;
	mov.u32 	%r3, %tid.x;
	mad.lo.s32 	%r4, %r1, %r2, %r3;
	shr.s32 	%r5, %r4, 31;
	shr.u32 	%r6, %r5, 27;
	add.s32 	%r7, %r4, %r6;
	shr.u32 	%r8, %r7, 5;
	and.b32  	%r9, %r8, 1;
	setp.eq.b32 	%p1, %r9, 1;
	selp.f32 	%f1, 0f43480000, 0f42C80000, %p1;
	mul.wide.s32 	%rd3, %r4, 4;
	add.s64 	%rd4, %rd2, %rd3;
	st.global.f32 	[%rd4], %f1;
	ret;

}


// ===== COMPILED SASS (sm_100) =====

	.target	sm_100

	.elftype	@"ET_EXEC"


//--------------------- .note.nv.tkinfo           --------------------------
	.section	.note.nv.tkinfo,"",@"SHT_NOTE"
	.sectionflags	@"SHF_NOTE_NV_TKINFO"
	.tkinfo
        /*0018*/ 	.word	0x00000002
        /*0030*/ 	.string	""
        /*0030*/ 	.string	"ptxas"
        /*0030*/ 	.string	"Cuda compilation tools, release 13.0, V13.0.88"
        /*0030*/ 	.string	"Build cuda_13.0.r13.0/compiler.36424714_0"
        /*0030*/ 	.string	"-arch sm_100 -m 64 "



//--------------------- .note.nv.cuinfo           --------------------------
	.section	.note.nv.cuinfo,"",@"SHT_NOTE"
	.sectionflags	@"SHF_NOTE_NV_CUINFO"
        /*0018*/ 	.short	0x0002
        /*001a*/ 	.short	0x0064
        /*001c*/ 	.short	0x0082
	.zero		2


//--------------------- .nv.info                  --------------------------
	.section	.nv.info,"",@"SHT_CUDA_INFO"
	.align	4


	//----- nvinfo : EIATTR_REGCOUNT
	.align		4
        /*0000*/ 	.byte	0x04, 0x2f
        /*0002*/ 	.short	(.L_1 - .L_0)
	.align		4
.L_0:
        /*0004*/ 	.word	index@(_Z11mathKernel1Pf)
        /*0008*/ 	.word	0x00000008


	//----- nvinfo : EIATTR_FRAME_SIZE
	.align		4
.L_1:
        /*000c*/ 	.byte	0x04, 0x11
        /*000e*/ 	.short	(.L_3 - .L_2)
	.align		4
.L_2:
        /*0010*/ 	.word	index@(_Z11mathKernel1Pf)
        /*0014*/ 	.word	0x00000000


	//----- nvinfo : EIATTR_REGCOUNT
	.align		4
.L_3:
        /*0018*/ 	.byte	0x04, 0x2f
        /*001a*/ 	.short	(.L_5 - .L_4)
	.align		4
.L_4:
        /*001c*/ 	.word	index@(_Z11mathKernel2Pf)
        /*0020*/ 	.word	0x00000008


	//----- nvinfo : EIATTR_FRAME_SIZE
	.align		4
.L_5:
        /*0024*/ 	.byte	0x04, 0x11
        /*0026*/ 	.short	(.L_7 - .L_6)
	.align		4
.L_6:
        /*0028*/ 	.word	index@(_Z11mathKernel2Pf)
        /*002c*/ 	.word	0x00000000


	//----- nvinfo : EIATTR_REGCOUNT
	.align		4
.L_7:
        /*0030*/ 	.byte	0x04, 0x2f
        /*0032*/ 	.short	(.L_9 - .L_8)
	.align		4
.L_8:
        /*0034*/ 	.word	index@(_Z11mathKernel3Pf)
        /*0038*/ 	.word	0x0000000a


	//----- nvinfo : EIATTR_FRAME_SIZE
	.align		4
.L_9:
        /*003c*/ 	.byte	0x04, 0x11
        /*003e*/ 	.short	(.L_11 - .L_10)
	.align		4
.L_10:
        /*0040*/ 	.word	index@(_Z11mathKernel3Pf)
        /*0044*/ 	.word	0x00000000


	//----- nvinfo : EIATTR_REGCOUNT
	.align		4
.L_11:
        /*0048*/ 	.byte	0x04, 0x2f
        /*004a*/ 	.short	(.L_13 - .L_12)
	.align		4
.L_12:
        /*004c*/ 	.word	index@(_Z9warmingupPf)
        /*0050*/ 	.word	0x00000008


	//----- nvinfo : EIATTR_FRAME_SIZE
	.align		4
.L_13:
        /*0054*/ 	.byte	0x04, 0x11
        /*0056*/ 	.short	(.L_15 - .L_14)
	.align		4
.L_14:
        /*0058*/ 	.word	index@(_Z9warmingupPf)
        /*005c*/ 	.word	0x00000000


	//----- nvinfo : EIATTR_MIN_STACK_SIZE
	.align		4
.L_15:
        /*0060*/ 	.byte	0x04, 0x12
        /*0062*/ 	.short	(.L_17 - .L_16)
	.align		4
.L_16:
        /*0064*/ 	.word	index@(_Z9warmingupPf)
        /*0068*/ 	.word	0x00000000


	//----- nvinfo : EIATTR_MIN_STACK_SIZE
	.align		4
.L_17:
        /*006c*/ 	.byte	0x04, 0x12
        /*006e*/ 	.short	(.L_19 - .L_18)
	.align		4
.L_18:
        /*0070*/ 	.word	index@(_Z11mathKernel3Pf)
        /*0074*/ 	.word	0x00000000


	//----- nvinfo : EIATTR_MIN_STACK_SIZE
	.align		4
.L_19:
        /*0078*/ 	.byte	0x04, 0x12
        /*007a*/ 	.short	(.L_21 - .L_20)
	.align		4
.L_20:
        /*007c*/ 	.word	index@(_Z11mathKernel2Pf)
        /*0080*/ 	.word	0x00000000


	//----- nvinfo : EIATTR_MIN_STACK_SIZE
	.align		4
.L_21:
        /*0084*/ 	.byte	0x04, 0x12
        /*0086*/ 	.short	(.L_23 - .L_22)
	.align		4
.L_22:
        /*0088*/ 	.word	index@(_Z11mathKernel1Pf)
        /*008c*/ 	.word	0x00000000
.L_23:


//--------------------- .nv.compat                --------------------------
	.section	.nv.compat,"",@"SHT_CUDA_COMPAT_INFO"
	.align	4
        /*0000*/ 	.byte	0x02, 0x09, 0x00, 0x00, 0x02, 0x02, 0x01, 0x00, 0x02, 0x05, 0x05, 0x00, 0x03, 0x07, 0x01, 0x01
        /*0010*/ 	.byte	0x02, 0x03, 0x00, 0x00, 0x02, 0x06, 0x01, 0x00, 0x04, 0x0b, 0x08, 0x00, 0x09, 0x00, 0x00, 0x00
        /*0020*/ 	.byte	0x00, 0x00, 0x00, 0x00


//--------------------- .nv.info._Z9warmingupPf   --------------------------
	.section	.nv.info._Z9warmingupPf,"",@"SHT_CUDA_INFO"
	.sectionflags	@""
	.align	4


	//----- nvinfo : EIATTR_CUDA_API_VERSION
	.align		4
        /*0000*/ 	.byte	0x04, 0x37
        /*0002*/ 	.short	(.L_25 - .L_24)
.L_24:
        /*0004*/ 	.word	0x00000082


	//----- nvinfo : EIATTR_KPARAM_INFO
	.align		4
.L_25:
        /*0008*/ 	.byte	0x04, 0x17
        /*000a*/ 	.short	(.L_27 - .L_26)
.L_26:
        /*000c*/ 	.word	0x00000000
        /*0010*/ 	.short	0x0000
        /*0012*/ 	.short	0x0000
        /*0014*/ 	.byte	0x00, 0xf5, 0x21, 0x00


	//----- nvinfo : EIATTR_SPARSE_MMA_MASK
	.align		4
.L_27:
        /*0018*/ 	.byte	0x03, 0x50
        /*001a*/ 	.short	0x0000


	//----- nvinfo : EIATTR_MAXREG_COUNT
	.align		4
        /*001c*/ 	.byte	0x03, 0x1b
        /*001e*/ 	.short	0x00ff


	//----- nvinfo : EIATTR_MERCURY_ISA_VERSION
	.align		4
        /*0020*/ 	.byte	0x03, 0x5f
        /*0022*/ 	.short	0x0101


	//----- nvinfo : EIATTR_VRC_CTA_INIT_COUNT
	.align		4
        /*0024*/ 	.byte	0x02, 0x4a
	.zero		1
	.zero		1


	//----- nvinfo : EIATTR_EXIT_INSTR_OFFSETS
	.align		4
        /*0028*/ 	.byte	0x04, 0x1c
        /*002a*/ 	.short	(.L_29 - .L_28)


	//   ....[0]....
.L_28:
        /*002c*/ 	.word	0x00000100


	//----- nvinfo : EIATTR_CBANK_PARAM_SIZE
	.align		4
.L_29:
        /*0030*/ 	.byte	0x03, 0x19
        /*0032*/ 	.short	0x0008


	//----- nvinfo : EIATTR_PARAM_CBANK
	.align		4
        /*0034*/ 	.byte	0x04, 0x0a
        /*0036*/ 	.short	(.L_31 - .L_30)
	.align		4
.L_30:
        /*0038*/ 	.word	index@(.nv.constant0._Z9warmingupPf)
        /*003c*/ 	.short	0x0380
        /*003e*/ 	.short	0x0008


	//----- nvinfo : EIATTR_SW_WAR
	.align		4
.L_31:
        /*0040*/ 	.byte	0x04, 0x36
        /*0042*/ 	.short	(.L_33 - .L_32)
.L_32:
        /*0044*/ 	.word	0x00000008
.L_33:


//--------------------- .nv.info._Z11mathKernel3Pf --------------------------
	.section	.nv.info._Z11mathKernel3Pf,"",@"SHT_CUDA_INFO"
	.sectionflags	@""
	.align	4


	//----- nvinfo : EIATTR_CUDA_API_VERSION
	.align		4
        /*0000*/ 	.byte	0x04, 0x37
        /*0002*/ 	.short	(.L_35 - .L_34)
.L_34:
        /*0004*/ 	.word	0x00000082


	//----- nvinfo : EIATTR_KPARAM_INFO
	.align		4
.L_35:
        /*0008*/ 	.byte	0x04, 0x17
        /*000a*/ 	.short	(.L_37 - .L_36)
.L_36:
        /*000c*/ 	.word	0x00000000
        /*0010*/ 	.short	0x0000
        /*0012*/ 	.short	0x0000
        /*0014*/ 	.byte	0x00, 0xf5, 0x21, 0x00


	//----- nvinfo : EIATTR_SPARSE_MMA_MASK
	.align		4
.L_37:
        /*0018*/ 	.byte	0x03, 0x50
        /*001a*/ 	.short	0x0000


	//----- nvinfo : EIATTR_MAXREG_COUNT
	.align		4
        /*001c*/ 	.byte	0x03, 0x1b
        /*001e*/ 	.short	0x00ff


	//----- nvinfo : EIATTR_MERCURY_ISA_VERSION
	.align		4
        /*0020*/ 	.byte	0x03, 0x5f
        /*0022*/ 	.short	0x0101


	//----- nvinfo : EIATTR_VRC_CTA_INIT_COUNT
	.align		4
        /*0024*/ 	.byte	0x02, 0x4a
	.zero		1
	.zero		1


	//----- nvinfo : EIATTR_EXIT_INSTR_OFFSETS
	.align		4
        /*0028*/ 	.byte	0x04, 0x1c
        /*002a*/ 	.short	(.L_39 - .L_38)


	//   ....[0]....
.L_38:
        /*002c*/ 	.word	0x000000a0


	//----- nvinfo : EIATTR_CBANK_PARAM_SIZE
	.align		4
.L_39:
        /*0030*/ 	.byte	0x03, 0x19
        /*0032*/ 	.short	0x0008


	//----- nvinfo : EIATTR_PARAM_CBANK
	.align		4
        /*0034*/ 	.byte	0x04, 0x0a
        /*0036*/ 	.short	(.L_41 - .L_40)
	.align		4
.L_40:
        /*0038*/ 	.word	index@(.nv.constant0._Z11mathKernel3Pf)
        /*003c*/ 	.short	0x0380
        /*003e*/ 	.short	0x0008


	//----- nvinfo : EIATTR_SW_WAR
	.align		4
.L_41:
        /*0040*/ 	.byte	0x04, 0x36
        /*0042*/ 	.short	(.L_43 - .L_42)
.L_42:
        /*0044*/ 	.word	0x00000008
.L_43:


//--------------------- .nv.info._Z11mathKernel2Pf --------------------------
	.section	.nv.info._Z11mathKernel2Pf,"",@"SHT_CUDA_INFO"
	.sectionflags	@""
	.align	4


	//----- nvinfo : EIATTR_CUDA_API_VERSION
	.align		4
        /*0000*/ 	.byte	0x04, 0x37
        /*0002*/ 	.short	(.L_45 - .L_44)
.L_44:
        /*0004*/ 	.word	0x00000082


	//----- nvinfo : EIATTR_KPARAM_INFO
	.align		4
.L_45:
        /*0008*/ 	.byte	0x04, 0x17
        /*000a*/ 	.short	(.L_47 - .L_46)
.L_46:
        /*000c*/ 	.word	0x00000000
        /*0010*/ 	.short	0x0000
        /*0012*/ 	.short	0x0000
        /*0014*/ 	.byte	0x00, 0xf5, 0x21, 0x00


	//----- nvinfo : EIATTR_SPARSE_MMA_MASK
	.align		4
.L_47:
        /*0018*/ 	.byte	0x03, 0x50
        /*001a*/ 	.short	0x0000


	//----- nvinfo : EIATTR_MAXREG_COUNT
	.align		4
        /*001c*/ 	.byte	0x03, 0x1b
        /*001e*/ 	.short	0x00ff


	//----- nvinfo : EIATTR_MERCURY_ISA_VERSION
	.align		4
        /*0020*/ 	.byte	0x03, 0x5f
        /*0022*/ 	.short	0x0101


	//----- nvinfo : EIATTR_VRC_CTA_INIT_COUNT
	.align		4
        /*0024*/ 	.byte	0x02, 0x4a
	.zero		1
	.zero		1


	//----- nvinfo : EIATTR_EXIT_INSTR_OFFSETS
	.align		4
        /*0028*/ 	.byte	0x04, 0x1c
        /*002a*/ 	.short	(.L_49 - .L_48)


	//   ....[0]....
.L_48:
        /*002c*/ 	.word	0x00000100


	//----- nvinfo : EIATTR_CBANK_PARAM_SIZE
	.align		4
.L_49:
        /*0030*/ 	.byte	0x03, 0x19
        /*0032*/ 	.short	0x0008


	//----- nvinfo : EIATTR_PARAM_CBANK
	.align		4
        /*0034*/ 	.byte	0x04, 0x0a
        /*0036*/ 	.short	(.L_51 - .L_50)
	.align		4
.L_50:
        /*0038*/ 	.word	index@(.nv.constant0._Z11mathKernel2Pf)
        /*003c*/ 	.short	0x0380
        /*003e*/ 	.short	0x0008


	//----- nvinfo : EIATTR_SW_WAR
	.align		4
.L_51:
        /*0040*/ 	.byte	0x04, 0x36
        /*0042*/ 	.short	(.L_53 - .L_52)
.L_52:
        /*0044*/ 	.word	0x00000008
.L_53:


//--------------------- .nv.info._Z11mathKernel1Pf --------------------------
	.section	.nv.info._Z11mathKernel1Pf,"",@"SHT_CUDA_INFO"
	.sectionflags	@""
	.align	4


	//----- nvinfo : EIATTR_CUDA_API_VERSION
	.align		4
        /*0000*/ 	.byte	0x04, 0x37
        /*0002*/ 	.short	(.L_55 - .L_54)
.L_54:
        /*0004*/ 	.word	0x00000082


	//----- nvinfo : EIATTR_KPARAM_INFO
	.align		4
.L_55:
        /*0008*/ 	.byte	0x04, 0x17
        /*000a*/ 	.short	(.L_57 - .L_56)
.L_56:
        /*000c*/ 	.word	0x00000000
        /*0010*/ 	.short	0x0000
        /*0012*/ 	.short	0x0000
        /*0014*/ 	.byte	0x00, 0xf5, 0x21, 0x00


	//----- nvinfo : EIATTR_SPARSE_MMA_MASK
	.align		4
.L_57:
        /*0018*/ 	.byte	0x03, 0x50
        /*001a*/ 	.short	0x0000


	//----- nvinfo : EIATTR_MAXREG_COUNT
	.align		4
        /*001c*/ 	.byte	0x03, 0x1b
        /*001e*/ 	.short	0x00ff


	//----- nvinfo : EIATTR_MERCURY_ISA_VERSION
	.align		4
        /*0020*/ 	.byte	0x03, 0x5f
        /*0022*/ 	.short	0x0101


	//----- nvinfo : EIATTR_VRC_CTA_INIT_COUNT
	.align		4
        /*0024*/ 	.byte	0x02, 0x4a
	.zero		1
	.zero		1


	//----- nvinfo : EIATTR_EXIT_INSTR_OFFSETS
	.align		4
        /*0028*/ 	.byte	0x04, 0x1c
        /*002a*/ 	.short	(.L_59 - .L_58)


	//   ....[0]....
.L_58:
        /*002c*/ 	.word	0x000000d0


	//----- nvinfo : EIATTR_CBANK_PARAM_SIZE
	.align		4
.L_59:
        /*0030*/ 	.byte	0x03, 0x19
        /*0032*/ 	.short	0x0008


	//----- nvinfo : EIATTR_PARAM_CBANK
	.align		4
        /*0034*/ 	.byte	0x04, 0x0a
        /*0036*/ 	.short	(.L_61 - .L_60)
	.align		4
.L_60:
        /*0038*/ 	.word	index@(.nv.constant0._Z11mathKernel1Pf)
        /*003c*/ 	.short	0x0380
        /*003e*/ 	.short	0x0008


	//----- nvinfo : EIATTR_SW_WAR
	.align		4
.L_61:
        /*0040*/ 	.byte	0x04, 0x36
        /*0042*/ 	.short	(.L_63 - .L_62)
.L_62:
        /*0044*/ 	.word	0x00000008
.L_63:


//--------------------- .nv.callgraph             --------------------------
	.section	.nv.callgraph,"",@"SHT_CUDA_CALLGRAPH"
	.align	4
	.sectionentsize	8
	.align		4
        /*0000*/ 	.word	0x00000000
	.align		4
        /*0004*/ 	.word	0xffffffff
	.align		4
        /*0008*/ 	.word	0x00000000
	.align		4
        /*000c*/ 	.word	0xfffffffe
	.align		4
        /*0010*/ 	.word	0x00000000
	.align		4
        /*0014*/ 	.word	0xfffffffd
	.align		4
        /*0018*/ 	.word	0x00000000
	.align		4
        /*001c*/ 	.word	0xfffffffc


//--------------------- .text._Z9warmingupPf      --------------------------
	.section	.text._Z9warmingupPf,"ax",@progbits
	.align	128
        .global         _Z9warmingupPf
        .type           _Z9warmingupPf,@function
        .size           _Z9warmingupPf,(.L_x_4 - _Z9warmingupPf)
        .other          _Z9warmingupPf,@"STO_CUDA_ENTRY STV_DEFAULT"
_Z9warmingupPf:
.text._Z9warmingupPf:
[----:B------:R-:W-:Y:S01]  /*0000*/  LDC R1, c[0x0][0x37c] ;  /* 0x0000df00ff017b82 */ /* 0x000fe20000000800 */
[----:B------:R-:W0:Y:S07]  /*0010*/  S2R R0, SR_TID.X ;  /* 0x0000000000007919 */ /* 0x000e2e0000002100 */
[----:B------:R-:W0:Y:S08]  /*0020*/  S2UR UR4, SR_CTAID.X ;  /* 0x00000000000479c3 */ /* 0x000e300000002500 */
[----:B------:R-:W0:Y:S08]  /*0030*/  LDC R5, c[0x0][0x360] ;  /* 0x0000d800ff057b82 */ /* 0x000e300000000800 */
[----:B------:R-:W1:Y:S01]  /*0040*/  LDC.64 R2, c[0x0][0x380] ;  /* 0x0000e000ff027b82 */ /* 0x000e620000000a00 */
[----:B0-----:R-:W-:Y:S01]  /*0050*/  IMAD R5, R5, UR4, R0 ;  /* 0x0000000405057c24 */ /* 0x001fe2000f8e0200 */
[----:B------:R-:W0:Y:S04]  /*0060*/  LDCU.64 UR4, c[0x0][0x358] ;  /* 0x00006b00ff0477ac */ /* 0x000e280008000a00 */
[----:B------:R-:W-:Y:S01]  /*0070*/  SHF.R.S32.HI R0, RZ, 0x1f, R5 ;  /* 0x0000001fff007819 */ /* 0x000fe20000011405 */
[----:B-1----:R-:W-:-:S03]  /*0080*/  IMAD.WIDE R2, R5, 0x4, R2 ;  /* 0x0000000405027825 */ /* 0x002fc600078e0202 */
[----:B------:R-:W-:-:S04]  /*0090*/  LEA.HI R0, R0, R5, RZ, 0x5 ;  /* 0x0000000500007211 */ /* 0x000fc800078f28ff */
[----:B------:R-:W-:-:S04]  /*00a0*/  SHF.R.U32.HI R0, RZ, 0x5, R0 ;  /* 0x00000005ff007819 */ /* 0x000fc80000011600 */
[----:B------:R-:W-:-:S04]  /*00b0*/  LOP3.LUT R0, R0, 0x1, RZ, 0xc0, !PT ;  /* 0x0000000100007812 */ /* 0x000fc800078ec0ff */
[----:B------:R-:W-:Y:S01]  /*00c0*/  ISETP.NE.U32.AND P0, PT, R0, 0x1, PT ;  /* 0x000000010000780c */ /* 0x000fe20003f05070 */
[----:B------:R-:W-:-:S05]  /*00d0*/  IMAD.MOV.U32 R0, RZ, RZ, 0x43480000 ;  /* 0x43480000ff007424 */ /* 0x000fca00078e00ff */
[----:B------:R-:W-:-:S05]  /*00e0*/  FSEL R5, R0, 100, !P0 ;  /* 0x42c8000000057808 */ /* 0x000fca0004000000 */
[----:B0-----:R-:W-:Y:S01]  /*00f0*/  STG.E desc[UR4][R2.64], R5 ;  /* 0x0000000502007986 */ /* 0x001fe2000c101904 */
[----:B------:R-:W-:Y:S05]  /*0100*/  EXIT ;  /* 0x000000000000794d */ /* 0x000fea0003800000 */
.L_x_0:
[----:B------:R-:W-:-:S00]  /*0110*/  BRA `(.L_x_0) ;  /* 0xfffffffc00fc7947 */ /* 0x000fc0000383ffff */
[----:B------:R-:W-:-:S00]  /*0120*/  NOP ;  /* 0x0000000000007918 */ /* 0x000fc00000000000 */
        /* <DEDUP_REMOVED lines=13> */
.L_x_4:


//--------------------- .text._Z11mathKernel3Pf   --------------------------
	.section	.text._Z11mathKernel3Pf,"ax",@progbits
	.align	128
        .global         _Z11mathKernel3Pf
        .type           _Z11mathKernel3Pf,@function
        .size           _Z11mathKernel3Pf,(.L_x_5 - _Z11mathKernel3Pf)
        .other          _Z11mathKernel3Pf,@"STO_CUDA_ENTRY STV_DEFAULT"
_Z11mathKernel3Pf:
.text._Z11mathKernel3Pf:
[----:B------:R-:W-:Y:S01]  /*0000*/  LDC R1, c[0x0][0x37c] ;  /* 0x0000df00ff017b82 */ /* 0x000fe20000000800 */
[----:B------:R-:W0:Y:S07]  /*0010*/  S2R R0, SR_TID.X ;  /* 0x0000000000007919 */ /* 0x000e2e0000002100 */
[----:B------:R-:W0:Y:S01]  /*0020*/  S2UR UR6, SR_CTAID.X ;  /* 0x00000000000679c3 */ /* 0x000e220000002500 */
[----:B------:R-:W1:Y:S01]  /*0030*/  LDCU.64 UR4, c[0x0][0x358] ;  /* 0x00006b00ff0477ac */ /* 0x000e620008000a00 */
[----:B------:R-:W-:-:S06]  /*0040*/  HFMA2 R7, -RZ, RZ, 3.640625, 0 ;  /* 0x43480000ff077431 */ /* 0x000fcc00000001ff */
[----:B------:R-:W0:Y:S08]  /*0050*/  LDC R5, c[0x0][0x360] ;  /* 0x0000d800ff057b82 */ /* 0x000e300000000800 */
[----:B------:R-:W2:Y:S01]  /*0060*/  LDC.64 R2, c[0x0][0x380] ;  /* 0x0000e000ff027b82 */ /* 0x000ea20000000a00 */
[----:B0-----:R-:W-:-:S04]  /*0070*/  IMAD R5, R5, UR6, R0 ;  /* 0x0000000605057c24 */ /* 0x001fc8000f8e0200 */
[----:B--2---:R-:W-:-:S05]  /*0080*/  IMAD.WIDE R2, R5, 0x4, R2 ;  /* 0x0000000405027825 */ /* 0x004fca00078e0202 */
[----:B-1----:R-:W-:Y:S01]  /*0090*/  STG.E desc[UR4][R2.64], R7 ;  /* 0x0000000702007986 */ /* 0x002fe2000c101904 */
[----:B------:R-:W-:Y:S05]  /*00a0*/  EXIT ;  /* 0x000000000000794d */ /* 0x000fea0003800000 */
.L_x_1:
        /* <DEDUP_REMOVED lines=13> */
.L_x_5:


//--------------------- .text._Z11mathKernel2Pf   --------------------------
	.section	.text._Z11mathKernel2Pf,"ax",@progbits
	.align	128
        .global         _Z11mathKernel2Pf
        .type           _Z11mathKernel2Pf,@function
        .size           _Z11mathKernel2Pf,(.L_x_6 - _Z11mathKernel2Pf)
        .other          _Z11mathKernel2Pf,@"STO_CUDA_ENTRY STV_DEFAULT"
_Z11mathKernel2Pf:
.text._Z11mathKernel2Pf:
        /* <DEDUP_REMOVED lines=17> */
.L_x_2:
        /* <DEDUP_REMOVED lines=15> */
.L_x_6:


//--------------------- .text._Z11mathKernel1Pf   --------------------------
	.section	.text._Z11mathKernel1Pf,"ax",@progbits
	.align	128
        .global         _Z11mathKernel1Pf
        .type           _Z11mathKernel1Pf,@function
        .size           _Z11mathKernel1Pf,(.L_x_7 - _Z11mathKernel1Pf)
        .other          _Z11mathKernel1Pf,@"STO_CUDA_ENTRY STV_DEFAULT"
_Z11mathKernel1Pf:
.text._Z11mathKernel1Pf:
[----:B------:R-:W-:Y:S01]  /*0000*/  LDC R1, c[0x0][0x37c] ;  /* 0x0000df00ff017b82 */ /* 0x000fe20000000800 */
[----:B------:R-:W0:Y:S07]  /*0010*/  S2R R0, SR_TID.X ;  /* 0x0000000000007919 */ /* 0x000e2e0000002100 */
[----:B------:R-:W0:Y:S08]  /*0020*/  S2UR UR4, SR_CTAID.X ;  /* 0x00000000000479c3 */ /* 0x000e300000002500 */
[----:B------:R-:W0:Y:S08]  /*0030*/  LDC R5, c[0x0][0x360] ;  /* 0x0000d800ff057b82 */ /* 0x000e300000000800 */
[----:B------:R-:W1:Y:S01]  /*0040*/  LDC.64 R2, c[0x0][0x380] ;  /* 0x0000e000ff027b82 */ /* 0x000e620000000a00 */
[----:B0-----:R-:W-:Y:S01]  /*0050*/  IMAD R5, R5, UR4, R0 ;  /* 0x0000000405057c24 */ /* 0x001fe2000f8e0200 */
[----:B------:R-:W0:Y:S04]  /*0060*/  LDCU.64 UR4, c[0x0][0x358] ;  /* 0x00006b00ff0477ac */ /* 0x000e280008000a00 */
[C---:B------:R-:W-:Y:S01]  /*0070*/  LOP3.LUT R0, R5.reuse, 0x1, RZ, 0xc0, !PT ;  /* 0x0000000105007812 */ /* 0x040fe200078ec0ff */
[----:B-1----:R-:W-:-:S03]  /*0080*/  IMAD.WIDE R2, R5, 0x4, R2 ;  /* 0x0000000405027825 */ /* 0x002fc600078e0202 */
[----:B------:R-:W-:Y:S01]  /*0090*/  ISETP.NE.U32.AND P0, PT, R0, 0x1, PT ;  /* 0x000000010000780c */ /* 0x000fe20003f05070 */
[----:B------:R-:W-:-:S05]  /*00a0*/  HFMA2 R0, -RZ, RZ, 3.640625, 0 ;  /* 0x43480000ff007431 */ /* 0x000fca00000001ff */
[----:B------:R-:W-:-:S05]  /*00b0*/  FSEL R5, R0, 100, !P0 ;  /* 0x42c8000000057808 */ /* 0x000fca0004000000 */
[----:B0-----:R-:W-:Y:S01]  /*00c0*/  STG.E desc[UR4][R2.64], R5 ;  /* 0x0000000502007986 */ /* 0x001fe2000c101904 */
[----:B------:R-:W-:Y:S05]  /*00d0*/  EXIT ;  /* 0x000000000000794d */ /* 0x000fea0003800000 */
.L_x_3:
        /* <DEDUP_REMOVED lines=10> */
.L_x_7:


//--------------------- .nv.shared.reserved.0     --------------------------
	.section	.nv.shared.reserved.0,"aw",@nobits
	.weak		__nv_reservedSMEM_offset_0_alias
	.size		__nv_reservedSMEM_offset_0_alias, 0, 64
	.other		__nv_reservedSMEM_offset_0_alias,@"STO_CUDA_RESERVED_SHARED STV_DEFAULT"
__nv_reservedSMEM_offset_0_alias:
	.zero		0
	.zero		64


//--------------------- .nv.constant0._Z9warmingupPf --------------------------
	.section	.nv.constant0._Z9warmingupPf,"a",@progbits
	.sectionflags	@""
	.align	4
.nv.constant0._Z9warmingupPf:
	.zero		904


//--------------------- .nv.constant0._Z11mathKernel3Pf --------------------------
	.section	.nv.constant0._Z11mathKernel3Pf,"a",@progbits
	.sectionflags	@""
	.align	4
.nv.constant0._Z11mathKernel3Pf:
	.zero		904


//--------------------- .nv.constant0._Z11mathKernel2Pf --------------------------
	.section	.nv.constant0._Z11mathKernel2Pf,"a",@progbits
	.sectionflags	@""
	.align	4
.nv.constant0._Z11mathKernel2Pf:
	.zero		904


//--------------------- .nv.constant0._Z11mathKernel1Pf --------------------------
	.section	.nv.constant0._Z11mathKernel1Pf,"a",@progbits
	.sectionflags	@""
	.align	4
.nv.constant0._Z11mathKernel1Pf:
	.zero		904


//--------------------- SYMBOLS --------------------------

	.type		.nv.reservedSmem.offset0,@object
	.size		.nv.reservedSmem.offset0,0x4
